	.headerflags	@"EF_CUDA_TEXMODE_UNIFIED EF_CUDA_64BIT_ADDRESS EF_CUDA_ACCELERATORS EF_CUDA_SM90 EF_CUDA_VIRTUAL_SM(EF_CUDA_SM90)"
	.elftype	@"ET_EXEC"


//--------------------- .nv.info                  --------------------------
	.section	.nv.info,"",@"SHT_CUDA_INFO"
	.align	4


	//----- nvinfo : EIATTR_REGCOUNT
	.align		4
        /*0000*/ 	.byte	0x04, 0x2f
        /*0002*/ 	.short	(.L_1 - .L_0)
	.align		4
.L_0:
        /*0004*/ 	.word	index@(triton_poi_fused_add_0)
        /*0008*/ 	.word	0x0000000c


	//----- nvinfo : EIATTR_MIN_STACK_SIZE
	.align		4
.L_1:
        /*000c*/ 	.byte	0x04, 0x12
        /*000e*/ 	.short	(.L_3 - .L_2)
	.align		4
.L_2:
        /*0010*/ 	.word	index@(triton_poi_fused_add_0)
        /*0014*/ 	.word	0x00000000


	//----- nvinfo : EIATTR_FRAME_SIZE
	.align		4
.L_3:
        /*0018*/ 	.byte	0x04, 0x11
        /*001a*/ 	.short	(.L_5 - .L_4)
	.align		4
.L_4:
        /*001c*/ 	.word	index@(triton_poi_fused_add_0)
        /*0020*/ 	.word	0x00000000


	//----- nvinfo : EIATTR_MIN_STACK_SIZE
	.align		4
.L_5:
        /*0024*/ 	.byte	0x04, 0x12
        /*0026*/ 	.short	(.L_7 - .L_6)
	.align		4
.L_6:
        /*0028*/ 	.word	index@(triton_poi_fused_add_0)
        /*002c*/ 	.word	0x00000000
.L_7:


//--------------------- .nv.info.triton_poi_fused_add_0 --------------------------
	.section	.nv.info.triton_poi_fused_add_0,"",@"SHT_CUDA_INFO"
	.sectionflags	@""
	.align	4


	//----- nvinfo : EIATTR_CUDA_API_VERSION
	.align		4
        /*0000*/ 	.byte	0x04, 0x37
        /*0002*/ 	.short	(.L_9 - .L_8)
.L_8:
        /*0004*/ 	.word	0x0000007c


	//----- nvinfo : EIATTR_KPARAM_INFO
	.align		4
.L_9:
        /*0008*/ 	.byte	0x04, 0x17
        /*000a*/ 	.short	(.L_11 - .L_10)
.L_10:
        /*000c*/ 	.word	0x00000000
        /*0010*/ 	.short	0x0002
        /*0012*/ 	.short	0x0010
        /*0014*/ 	.byte	0x00, 0xf0, 0x11, 0x00


	//----- nvinfo : EIATTR_KPARAM_INFO
	.align		4
.L_11:
        /*0018*/ 	.byte	0x04, 0x17
        /*001a*/ 	.short	(.L_13 - .L_12)
.L_12:
        /*001c*/ 	.word	0x00000000
        /*0020*/ 	.short	0x0001
        /*0022*/ 	.short	0x0008
        /*0024*/ 	.byte	0x00, 0xf4, 0x21, 0x00


	//----- nvinfo : EIATTR_KPARAM_INFO
	.align		4
.L_13:
        /*0028*/ 	.byte	0x04, 0x17
        /*002a*/ 	.short	(.L_15 - .L_14)
.L_14:
        /*002c*/ 	.word	0x00000000
        /*0030*/ 	.short	0x0000
        /*0032*/ 	.short	0x0000
        /*0034*/ 	.byte	0x00, 0xf4, 0x21, 0x00


	//----- nvinfo : EIATTR_SPARSE_MMA_MASK
	.align		4
.L_15:
        /*0038*/ 	.byte	0x03, 0x50
        /*003a*/ 	.short	0x0000


	//----- nvinfo : EIATTR_MAXREG_COUNT
	.align		4
        /*003c*/ 	.byte	0x03, 0x1b
        /*003e*/ 	.short	0x00ff


	//----- nvinfo : EIATTR_EXIT_INSTR_OFFSETS
	.align		4
        /*0040*/ 	.byte	0x04, 0x1c
        /*0042*/ 	.short	(.L_17 - .L_16)


	//   ....[0]....
.L_16:
        /*0044*/ 	.word	0x00000160


	//   ....[1]....
        /*0048*/ 	.word	0x00000180


	//----- nvinfo : EIATTR_REQNTID
	.align		4
.L_17:
        /*004c*/ 	.byte	0x04, 0x10
        /*004e*/ 	.short	(.L_19 - .L_18)
.L_18:
        /*0050*/ 	.word	0x00000080
        /*0054*/ 	.word	0x00000001
        /*0058*/ 	.word	0x00000001


	//----- nvinfo : EIATTR_CBANK_PARAM_SIZE
	.align		4
.L_19:
        /*005c*/ 	.byte	0x03, 0x19
        /*005e*/ 	.short	0x0014


	//----- nvinfo : EIATTR_PARAM_CBANK
	.align		4
        /*0060*/ 	.byte	0x04, 0x0a
        /*0062*/ 	.short	(.L_21 - .L_20)
	.align		4
.L_20:
        /*0064*/ 	.word	index@(.nv.constant0.triton_poi_fused_add_0)
        /*0068*/ 	.short	0x0210
        /*006a*/ 	.short	0x0014


	//----- nvinfo : EIATTR_SW_WAR
	.align		4
.L_21:
        /*006c*/ 	.byte	0x04, 0x36
        /*006e*/ 	.short	(.L_23 - .L_22)
.L_22:
        /*0070*/ 	.word	0x00000008
.L_23:


//--------------------- .nv.callgraph             --------------------------
	.section	.nv.callgraph,"",@"SHT_CUDA_CALLGRAPH"
	.align	4
	.sectionentsize	8
	.align		4
        /*0000*/ 	.word	0x00000000
	.align		4
        /*0004*/ 	.word	0xffffffff
	.align		4
        /*0008*/ 	.word	0x00000000
	.align		4
        /*000c*/ 	.word	0xfffffffe
	.align		4
        /*0010*/ 	.word	0x00000000
	.align		4
        /*0014*/ 	.word	0xfffffffd
	.align		4
        /*0018*/ 	.word	0x00000000
	.align		4
        /*001c*/ 	.word	0xfffffffc


//--------------------- .text.triton_poi_fused_add_0 --------------------------
	.section	.text.triton_poi_fused_add_0,"ax",@progbits
	.align	128
        .global         triton_poi_fused_add_0
        .type           triton_poi_fused_add_0,@function
        .size           triton_poi_fused_add_0,(.L_x_1 - triton_poi_fused_add_0)
        .other          triton_poi_fused_add_0,@"STO_CUDA_ENTRY STV_DEFAULT"
triton_poi_fused_add_0:
.text.triton_poi_fused_add_0:
[----:B------:R-:W0:Y:S02]  /*0000*/  LDC R1, c[0x0][0x28] ;  /* 0x00000a00ff017b82 */ /* 0x000e240000000800 */
[----:B------:R-:W1:Y:S01]  /*0010*/  S2R R0, SR_TID.X ;  /* 0x0000000000007919 */ /* 0x000e620000002100 */
[----:B------:R-:W2:Y:S01]  /*0020*/  LDC.64 R2, c[0x0][0x210] ;  /* 0x00008400ff027b82 */ /* 0x000ea20000000a00 */
[----:B------:R-:W-:Y:S01]  /*0030*/  ULDC.64 UR4, c[0x0][0x208] ;  /* 0x0000820000047ab9 */ /* 0x000fe20000000a00 */
[----:B------:R-:W3:Y:S06]  /*0040*/  S2R R7, SR_CTAID.X ;  /* 0x0000000000077919 */ /* 0x000eec0000002500 */
[----:B------:R-:W4:Y:S01]  /*0050*/  LDC.64 R4, c[0x0][0x218] ;  /* 0x00008600ff047b82 */ /* 0x000f220000000a00 */
[----:B-1----:R-:W-:-:S02]  /*0060*/  LOP3.LUT R0, R0, 0x7f, RZ, 0xc0, !PT ;  /* 0x0000007f00007812 */ /* 0x002fc400078ec0ff */
[----:B---3--:R-:W-:-:S03]  /*0070*/  SHF.R.U32.HI R6, RZ, 0x18, R7 ;  /* 0x00000018ff067819 */ /* 0x008fc60000011607 */
[----:B------:R-:W-:Y:S01]  /*0080*/  IMAD R7, R7, 0x80, R0 ;  /* 0x0000008007077824 */ /* 0x000fe200078e0200 */
[----:B------:R-:W-:-:S03]  /*0090*/  SGXT.U32 R0, R6, 0x1 ;  /* 0x000000010600781a */ /* 0x000fc60000000000 */
[C---:B--2---:R-:W-:Y:S01]  /*00a0*/  IMAD.WIDE R2, R7.reuse, 0x4, R2 ;  /* 0x0000000407027825 */ /* 0x044fe200078e0202 */
[----:B------:R-:W-:Y:S02]  /*00b0*/  ISETP.GE.AND P0, PT, R7, 0x80, PT ;  /* 0x000000800700780c */ /* 0x000fe40003f06270 */
[----:B------:R-:W-:-:S04]  /*00c0*/  IADD3 R0, R7, R0, RZ ;  /* 0x0000000007007210 */ /* 0x000fc80007ffe0ff */
[----:B------:R-:W-:-:S05]  /*00d0*/  LOP3.LUT R0, R0, 0xfffffffe, RZ, 0xc0, !PT ;  /* 0xfffffffe00007812 */ /* 0x000fca00078ec0ff */
[----:B------:R-:W-:Y:S01]  /*00e0*/  IMAD.IADD R9, R7, 0x1, -R0 ;  /* 0x0000000107097824 */ /* 0x000fe200078e0a00 */
[----:B------:R-:W-:Y:S01]  /*00f0*/  HFMA2.MMA R0, -RZ, RZ, 0, 0 ;  /* 0x00000000ff007435 */ /* 0x000fe200000001ff */
[----:B------:R-:W-:Y:S02]  /*0100*/  IMAD.MOV.U32 R7, RZ, RZ, RZ ;  /* 0x000000ffff077224 */ /* 0x000fe400078e00ff */
[----:B----4-:R-:W-:-:S05]  /*0110*/  IMAD.WIDE R4, R9, 0x4, R4 ;  /* 0x0000000409047825 */ /* 0x010fca00078e0204 */
[----:B------:R-:W2:Y:S04]  /*0120*/  @!P0 LDG.E.EL R7, desc[UR4][R4.64] ;  /* 0x0000000404078981 */ /* 0x000ea8000c2e1900 */
[----:B------:R-:W2:Y:S02]  /*0130*/  @!P0 LDG.E R0, desc[UR4][R2.64] ;  /* 0x0000000402008981 */ /* 0x000ea4000c1e1900 */
[----:B--2---:R-:W-:-:S04]  /*0140*/  FADD R0, R7, R0 ;  /* 0x0000000007007221 */ /* 0x004fc80000000000 */
[----:B------:R-:W-:Y:S01]  /*0150*/  FADD R7, R0, R0 ;  /* 0x0000000000077221 */ /* 0x000fe20000000000 */
[----:B------:R-:W-:Y:S06]  /*0160*/  @P0 EXIT ;  /* 0x000000000000094d */ /* 0x000fec0003800000 */
[----:B------:R-:W-:Y:S01]  /*0170*/  STG.E desc[UR4][R2.64], R7 ;  /* 0x0000000702007986 */ /* 0x000fe2000c101904 */
[----:B------:R-:W-:Y:S05]  /*0180*/  EXIT ;  /* 0x000000000000794d */ /* 0x000fea0003800000 */
.L_x_0:
[----:B------:R-:W-:-:S00]  /*0190*/  BRA `(.L_x_0) ;  /* 0xfffffffc00fc7947 */ /* 0x000fc0000383ffff */
[----:B------:R-:W-:-:S00]  /*01a0*/  NOP ;  /* 0x0000000000007918 */ /* 0x000fc00000000000 */
        /* <DEDUP_REMOVED lines=13> */
.L_x_1:


//--------------------- .nv.constant0.triton_poi_fused_add_0 --------------------------
	.section	.nv.constant0.triton_poi_fused_add_0,"a",@progbits
	.sectionflags	@""
	.align	4
.nv.constant0.triton_poi_fused_add_0:
	.zero		548
